//
// Generated by NVIDIA NVVM Compiler
//
// Compiler Build ID: CL-36424714
// Cuda compilation tools, release 13.0, V13.0.88
// Based on NVVM 20.0.0
//

.version 9.0
.target sm_100
.address_size 64

	// .globl	_Z30bsf_push_vertex_centric_kernel8CSRGraphPiS0_j

.visible .entry _Z30bsf_push_vertex_centric_kernel8CSRGraphPiS0_j(
	.param .align 8 .b8 _Z30bsf_push_vertex_centric_kernel8CSRGraphPiS0_j_param_0[32],
	.param .u64 .ptr .align 1 _Z30bsf_push_vertex_centric_kernel8CSRGraphPiS0_j_param_1,
	.param .u64 .ptr .align 1 _Z30bsf_push_vertex_centric_kernel8CSRGraphPiS0_j_param_2,
	.param .u32 _Z30bsf_push_vertex_centric_kernel8CSRGraphPiS0_j_param_3
)
{
	.reg .pred 	%p<6>;
	.reg .b32 	%r<22>;
	.reg .b64 	%rd<17>;

	ld.param.u64 	%rd2, [_Z30bsf_push_vertex_centric_kernel8CSRGraphPiS0_j_param_0];
	ld.param.u64 	%rd3, [_Z30bsf_push_vertex_centric_kernel8CSRGraphPiS0_j_param_0+8];
	ld.param.u32 	%r10, [_Z30bsf_push_vertex_centric_kernel8CSRGraphPiS0_j_param_0+24];
	ld.param.u64 	%rd9, [_Z30bsf_push_vertex_centric_kernel8CSRGraphPiS0_j_param_1];
	ld.param.u64 	%rd8, [_Z30bsf_push_vertex_centric_kernel8CSRGraphPiS0_j_param_2];
	ld.param.u32 	%r9, [_Z30bsf_push_vertex_centric_kernel8CSRGraphPiS0_j_param_3];
	cvta.to.global.u64 	%rd1, %rd9;
	mov.u32 	%r11, %ctaid.x;
	mov.u32 	%r12, %ntid.x;
	mov.u32 	%r13, %tid.x;
	mad.lo.s32 	%r1, %r11, %r12, %r13;
	setp.ge.u32 	%p1, %r1, %r10;
	@%p1 bra 	$L__BB0_7;
	mul.wide.u32 	%rd10, %r1, 4;
	add.s64 	%rd11, %rd1, %rd10;
	ld.global.u32 	%r14, [%rd11];
	add.s32 	%r15, %r9, -1;
	setp.ne.s32 	%p2, %r14, %r15;
	@%p2 bra 	$L__BB0_7;
	cvta.to.global.u64 	%rd12, %rd2;
	add.s64 	%rd4, %rd12, %rd10;
	ld.global.u32 	%r20, [%rd4];
	ld.global.u32 	%r21, [%rd4+4];
	setp.ge.u32 	%p3, %r20, %r21;
	@%p3 bra 	$L__BB0_7;
	cvta.to.global.u64 	%rd5, %rd3;
	cvta.to.global.u64 	%rd6, %rd8;
$L__BB0_4:
	mul.wide.u32 	%rd14, %r20, 4;
	add.s64 	%rd15, %rd5, %rd14;
	ld.global.u32 	%r16, [%rd15];
	mul.wide.u32 	%rd16, %r16, 4;
	add.s64 	%rd7, %rd1, %rd16;
	ld.global.u32 	%r17, [%rd7];
	setp.ne.s32 	%p4, %r17, -1;
	@%p4 bra 	$L__BB0_6;
	st.global.u32 	[%rd7], %r9;
	mov.b32 	%r18, 1;
	st.global.u32 	[%rd6], %r18;
	ld.global.u32 	%r21, [%rd4+4];
$L__BB0_6:
	add.s32 	%r20, %r20, 1;
	setp.lt.u32 	%p5, %r20, %r21;
	@%p5 bra 	$L__BB0_4;
$L__BB0_7:
	ret;

}


// ===== COMPILED SASS (sm_100) =====

	.target	sm_100

	.elftype	@"ET_EXEC"


//--------------------- .note.nv.tkinfo           --------------------------
	.section	.note.nv.tkinfo,"",@"SHT_NOTE"
	.sectionflags	@"SHF_NOTE_NV_TKINFO"
	.tkinfo
        /*0018*/ 	.word	0x00000002
        /*0030*/ 	.string	""
        /*0030*/ 	.string	"ptxas"
        /*0030*/ 	.string	"Cuda compilation tools, release 13.0, V13.0.88"
        /*0030*/ 	.string	"Build cuda_13.0.r13.0/compiler.36424714_0"
        /*0030*/ 	.string	"-arch sm_100 -m 64 "



//--------------------- .note.nv.cuinfo           --------------------------
	.section	.note.nv.cuinfo,"",@"SHT_NOTE"
	.sectionflags	@"SHF_NOTE_NV_CUINFO"
        /*0018*/ 	.short	0x0002
        /*001a*/ 	.short	0x0064
        /*001c*/ 	.short	0x0082
	.zero		2


//--------------------- .nv.info                  --------------------------
	.section	.nv.info,"",@"SHT_CUDA_INFO"
	.align	4


	//----- nvinfo : EIATTR_REGCOUNT
	.align		4
        /*0000*/ 	.byte	0x04, 0x2f
        /*0002*/ 	.short	(.L_1 - .L_0)
	.align		4
.L_0:
        /*0004*/ 	.word	index@(_Z30bsf_push_vertex_centric_kernel8CSRGraphPiS0_j)
        /*0008*/ 	.word	0x00000014


	//----- nvinfo : EIATTR_FRAME_SIZE
	.align		4
.L_1:
        /*000c*/ 	.byte	0x04, 0x11
        /*000e*/ 	.short	(.L_3 - .L_2)
	.align		4
.L_2:
        /*0010*/ 	.word	index@(_Z30bsf_push_vertex_centric_kernel8CSRGraphPiS0_j)
        /*0014*/ 	.word	0x00000000


	//----- nvinfo : EIATTR_MIN_STACK_SIZE
	.align		4
.L_3:
        /*0018*/ 	.byte	0x04, 0x12
        /*001a*/ 	.short	(.L_5 - .L_4)
	.align		4
.L_4:
        /*001c*/ 	.word	index@(_Z30bsf_push_vertex_centric_kernel8CSRGraphPiS0_j)
        /*0020*/ 	.word	0x00000000
.L_5:


//--------------------- .nv.compat                --------------------------
	.section	.nv.compat,"",@"SHT_CUDA_COMPAT_INFO"
	.align	4
        /*0000*/ 	.byte	0x02, 0x09, 0x00, 0x00, 0x02, 0x02, 0x01, 0x00, 0x02, 0x05, 0x05, 0x00, 0x03, 0x07, 0x01, 0x01
        /*0010*/ 	.byte	0x02, 0x03, 0x00, 0x00, 0x02, 0x06, 0x01, 0x00, 0x04, 0x0b, 0x08, 0x00, 0x09, 0x00, 0x00, 0x00
        /*0020*/ 	.byte	0x00, 0x00, 0x00, 0x00


//--------------------- .nv.info._Z30bsf_push_vertex_centric_kernel8CSRGraphPiS0_j --------------------------
	.section	.nv.info._Z30bsf_push_vertex_centric_kernel8CSRGraphPiS0_j,"",@"SHT_CUDA_INFO"
	.sectionflags	@""
	.align	4


	//----- nvinfo : EIATTR_CUDA_API_VERSION
	.align		4
        /*0000*/ 	.byte	0x04, 0x37
        /*0002*/ 	.short	(.L_7 - .L_6)
.L_6:
        /*0004*/ 	.word	0x00000082


	//----- nvinfo : EIATTR_KPARAM_INFO
	.align		4
.L_7:
        /*0008*/ 	.byte	0x04, 0x17
        /*000a*/ 	.short	(.L_9 - .L_8)
.L_8:
        /*000c*/ 	.word	0x00000000
        /*0010*/ 	.short	0x0003
        /*0012*/ 	.short	0x0030
        /*0014*/ 	.byte	0x00, 0xf0, 0x11, 0x00


	//----- nvinfo : EIATTR_KPARAM_INFO
	.align		4
.L_9:
        /*0018*/ 	.byte	0x04, 0x17
        /*001a*/ 	.short	(.L_11 - .L_10)
.L_10:
        /*001c*/ 	.word	0x00000000
        /*0020*/ 	.short	0x0002
        /*0022*/ 	.short	0x0028
        /*0024*/ 	.byte	0x00, 0xf5, 0x21, 0x00


	//----- nvinfo : EIATTR_KPARAM_INFO
	.align		4
.L_11:
        /*0028*/ 	.byte	0x04, 0x17
        /*002a*/ 	.short	(.L_13 - .L_12)
.L_12:
        /*002c*/ 	.word	0x00000000
        /*0030*/ 	.short	0x0001
        /*0032*/ 	.short	0x0020
        /*0034*/ 	.byte	0x00, 0xf5, 0x21, 0x00


	//----- nvinfo : EIATTR_KPARAM_INFO
	.align		4
.L_13:
        /*0038*/ 	.byte	0x04, 0x17
        /*003a*/ 	.short	(.L_15 - .L_14)
.L_14:
        /*003c*/ 	.word	0x00000000
        /*0040*/ 	.short	0x0000
        /*0042*/ 	.short	0x0000
        /*0044*/ 	.byte	0x00, 0xf0, 0x81, 0x00


	//----- nvinfo : EIATTR_SPARSE_MMA_MASK
	.align		4
.L_15:
        /*0048*/ 	.byte	0x03, 0x50
        /*004a*/ 	.short	0x0000


	//----- nvinfo : EIATTR_MAXREG_COUNT
	.align		4
        /*004c*/ 	.byte	0x03, 0x1b
        /*004e*/ 	.short	0x00ff


	//----- nvinfo : EIATTR_MERCURY_ISA_VERSION
	.align		4
        /*0050*/ 	.byte	0x03, 0x5f
        /*0052*/ 	.short	0x0101


	//----- nvinfo : EIATTR_VRC_CTA_INIT_COUNT
	.align		4
        /*0054*/ 	.byte	0x02, 0x4a
	.zero		1
	.zero		1


	//----- nvinfo : EIATTR_EXIT_INSTR_OFFSETS
	.align		4
        /*0058*/ 	.byte	0x04, 0x1c
        /*005a*/ 	.short	(.L_17 - .L_16)


	//   ....[0]....
.L_16:
        /*005c*/ 	.word	0x00000070


	//   ....[1]....
        /*0060*/ 	.word	0x000000f0


	//   ....[2]....
        /*0064*/ 	.word	0x00000150


	//   ....[3]....
        /*0068*/ 	.word	0x000002a0


	//----- nvinfo : EIATTR_CRS_STACK_SIZE
	.align		4
.L_17:
        /*006c*/ 	.byte	0x04, 0x1e
        /*006e*/ 	.short	(.L_19 - .L_18)
.L_18:
        /*0070*/ 	.word	0x00000000


	//----- nvinfo : EIATTR_CBANK_PARAM_SIZE
	.align		4
.L_19:
        /*0074*/ 	.byte	0x03, 0x19
        /*0076*/ 	.short	0x0034


	//----- nvinfo : EIATTR_PARAM_CBANK
	.align		4
        /*0078*/ 	.byte	0x04, 0x0a
        /*007a*/ 	.short	(.L_21 - .L_20)
	.align		4
.L_20:
        /*007c*/ 	.word	index@(.nv.constant0._Z30bsf_push_vertex_centric_kernel8CSRGraphPiS0_j)
        /*0080*/ 	.short	0x0380
        /*0082*/ 	.short	0x0034


	//----- nvinfo : EIATTR_SW_WAR
	.align		4
.L_21:
        /*0084*/ 	.byte	0x04, 0x36
        /*0086*/ 	.short	(.L_23 - .L_22)
.L_22:
        /*0088*/ 	.word	0x00000008
.L_23:


//--------------------- .nv.callgraph             --------------------------
	.section	.nv.callgraph,"",@"SHT_CUDA_CALLGRAPH"
	.align	4
	.sectionentsize	8
	.align		4
        /*0000*/ 	.word	0x00000000
	.align		4
        /*0004*/ 	.word	0xffffffff
	.align		4
        /*0008*/ 	.word	0x00000000
	.align		4
        /*000c*/ 	.word	0xfffffffe
	.align		4
        /*0010*/ 	.word	0x00000000
	.align		4
        /*0014*/ 	.word	0xfffffffd
	.align		4
        /*0018*/ 	.word	0x00000000
	.align		4
        /*001c*/ 	.word	0xfffffffc


//--------------------- .text._Z30bsf_push_vertex_centric_kernel8CSRGraphPiS0_j --------------------------
	.section	.text._Z30bsf_push_vertex_centric_kernel8CSRGraphPiS0_j,"ax",@progbits
	.align	128
        .global         _Z30bsf_push_vertex_centric_kernel8CSRGraphPiS0_j
        .type           _Z30bsf_push_vertex_centric_kernel8CSRGraphPiS0_j,@function
        .size           _Z30bsf_push_vertex_centric_kernel8CSRGraphPiS0_j,(.L_x_4 - _Z30bsf_push_vertex_centric_kernel8CSRGraphPiS0_j)
        .other          _Z30bsf_push_vertex_centric_kernel8CSRGraphPiS0_j,@"STO_CUDA_ENTRY STV_DEFAULT"
_Z30bsf_push_vertex_centric_kernel8CSRGraphPiS0_j:
.text._Z30bsf_push_vertex_centric_kernel8CSRGraphPiS0_j:
[----:B------:R-:W-:Y:S01]  /*0000*/  LDC R1, c[0x0][0x37c] ;  /* 0x0000df00ff017b82 */ /* 0x000fe20000000800 */
[----:B------:R-:W0:Y:S07]  /*0010*/  S2R R0, SR_TID.X ;  /* 0x0000000000007919 */ /* 0x000e2e0000002100 */
[----:B------:R-:W0:Y:S01]  /*0020*/  S2UR UR4, SR_CTAID.X ;  /* 0x00000000000479c3 */ /* 0x000e220000002500 */
[----:B------:R-:W1:Y:S07]  /*0030*/  LDCU UR5, c[0x0][0x398] ;  /* 0x00007300ff0577ac */ /* 0x000e6e0008000800 */
[----:B------:R-:W0:Y:S02]  /*0040*/  LDC R5, c[0x0][0x360] ;  /* 0x0000d800ff057b82 */ /* 0x000e240000000800 */
[----:B0-----:R-:W-:-:S05]  /*0050*/  IMAD R5, R5, UR4, R0 ;  /* 0x0000000405057c24 */ /* 0x001fca000f8e0200 */
[----:B-1----:R-:W-:-:S13]  /*0060*/  ISETP.GE.U32.AND P0, PT, R5, UR5, PT ;  /* 0x0000000505007c0c */ /* 0x002fda000bf06070 */
[----:B------:R-:W-:Y:S05]  /*0070*/  @P0 EXIT ;  /* 0x000000000000094d */ /* 0x000fea0003800000 */
[----:B------:R-:W0:Y:S01]  /*0080*/  LDC.64 R2, c[0x0][0x3a0] ;  /* 0x0000e800ff027b82 */ /* 0x000e220000000a00 */
[----:B------:R-:W1:Y:S01]  /*0090*/  LDCU.64 UR6, c[0x0][0x358] ;  /* 0x00006b00ff0677ac */ /* 0x000e620008000a00 */
[----:B------:R-:W2:Y:S01]  /*00a0*/  LDCU UR4, c[0x0][0x3b0] ;  /* 0x00007600ff0477ac */ /* 0x000ea20008000800 */
[----:B0-----:R-:W-:-:S06]  /*00b0*/  IMAD.WIDE.U32 R2, R5, 0x4, R2 ;  /* 0x0000000405027825 */ /* 0x001fcc00078e0002 */
[----:B-1----:R-:W3:Y:S01]  /*00c0*/  LDG.E R2, desc[UR6][R2.64] ;  /* 0x0000000602027981 */ /* 0x002ee2000c1e1900 */
[----:B--2---:R-:W-:-:S06]  /*00d0*/  UIADD3 UR4, UPT, UPT, UR4, -0x1, URZ ;  /* 0xffffffff04047890 */ /* 0x004fcc000fffe0ff */
[----:B---3--:R-:W-:-:S13]  /*00e0*/  ISETP.NE.AND P0, PT, R2, UR4, PT ;  /* 0x0000000402007c0c */ /* 0x008fda000bf05270 */
[----:B------:R-:W-:Y:S05]  /*00f0*/  @P0 EXIT ;  /* 0x000000000000094d */ /* 0x000fea0003800000 */
[----:B------:R-:W0:Y:S02]  /*0100*/  LDC.64 R2, c[0x0][0x380] ;  /* 0x0000e000ff027b82 */ /* 0x000e240000000a00 */
[----:B0-----:R-:W-:-:S05]  /*0110*/  IMAD.WIDE.U32 R2, R5, 0x4, R2 ;  /* 0x0000000405027825 */ /* 0x001fca00078e0002 */
[----:B------:R-:W2:Y:S04]  /*0120*/  LDG.E R0, desc[UR6][R2.64] ;  /* 0x0000000602007981 */ /* 0x000ea8000c1e1900 */
[----:B------:R-:W2:Y:S02]  /*0130*/  LDG.E R5, desc[UR6][R2.64+0x4] ;  /* 0x0000040602057981 */ /* 0x000ea4000c1e1900 */
[----:B--2---:R-:W-:-:S13]  /*0140*/  ISETP.GE.U32.AND P0, PT, R0, R5, PT ;  /* 0x000000050000720c */ /* 0x004fda0003f06070 */
[----:B------:R-:W-:Y:S05]  /*0150*/  @P0 EXIT ;  /* 0x000000000000094d */ /* 0x000fea0003800000 */
[----:B------:R-:W0:Y:S01]  /*0160*/  LDC R17, c[0x0][0x3b0] ;  /* 0x0000ec00ff117b82 */ /* 0x000e220000000800 */
[----:B------:R-:W-:-:S07]  /*0170*/  MOV R13, R5 ;  /* 0x00000005000d7202 */ /* 0x000fce0000000f00 */
[----:B------:R-:W1:Y:S08]  /*0180*/  LDC.64 R10, c[0x0][0x3a0] ;  /* 0x0000e800ff0a7b82 */ /* 0x000e700000000a00 */
[----:B------:R-:W2:Y:S02]  /*0190*/  LDC.64 R6, c[0x0][0x388] ;  /* 0x0000e200ff067b82 */ /* 0x000ea40000000a00 */
.L_x_2:
[----:B--2---:R-:W-:-:S06]  /*01a0*/  IMAD.WIDE.U32 R4, R0, 0x4, R6 ;  /* 0x0000000400047825 */ /* 0x004fcc00078e0006 */
[----:B------:R-:W1:Y:S02]  /*01b0*/  LDG.E R5, desc[UR6][R4.64] ;  /* 0x0000000604057981 */ /* 0x000e64000c1e1900 */
[----:B-1----:R-:W-:-:S05]  /*01c0*/  IMAD.WIDE.U32 R8, R5, 0x4, R10 ;  /* 0x0000000405087825 */ /* 0x002fca00078e000a */
[----:B------:R-:W2:Y:S01]  /*01d0*/  LDG.E R12, desc[UR6][R8.64] ;  /* 0x00000006080c7981 */ /* 0x000ea2000c1e1900 */
[----:B------:R-:W-:Y:S01]  /*01e0*/  BSSY.RECONVERGENT B0, `(.L_x_0) ;  /* 0x0000009000007945 */ /* 0x000fe20003800200 */
[----:B------:R-:W-:Y:S02]  /*01f0*/  IADD3 R0, PT, PT, R0, 0x1, RZ ;  /* 0x0000000100007810 */ /* 0x000fe40007ffe0ff */
[----:B--2---:R-:W-:-:S13]  /*0200*/  ISETP.NE.AND P0, PT, R12, -0x1, PT ;  /* 0xffffffff0c00780c */ /* 0x004fda0003f05270 */
[----:B------:R-:W-:Y:S05]  /*0210*/  @P0 BRA `(.L_x_1) ;  /* 0x0000000000140947 */ /* 0x000fea0003800000 */
[----:B------:R-:W1:Y:S01]  /*0220*/  LDC.64 R4, c[0x0][0x3a8] ;  /* 0x0000ea00ff047b82 */ /* 0x000e620000000a00 */
[----:B------:R-:W-:Y:S01]  /*0230*/  HFMA2 R15, -RZ, RZ, 0, 5.9604644775390625e-08 ;  /* 0x00000001ff0f7431 */ /* 0x000fe200000001ff */
[----:B0-----:R2:W-:Y:S04]  /*0240*/  STG.E desc[UR6][R8.64], R17 ;  /* 0x0000001108007986 */ /* 0x0015e8000c101906 */
[----:B-1----:R2:W-:Y:S04]  /*0250*/  STG.E desc[UR6][R4.64], R15 ;  /* 0x0000000f04007986 */ /* 0x0025e8000c101906 */
[----:B------:R2:W5:Y:S02]  /*0260*/  LDG.E R13, desc[UR6][R2.64+0x4] ;  /* 0x00000406020d7981 */ /* 0x000564000c1e1900 */
.L_x_1:
[----:B------:R-:W-:Y:S05]  /*0270*/  BSYNC.RECONVERGENT B0 ;  /* 0x0000000000007941 */ /* 0x000fea0003800200 */
.L_x_0:
[----:B-----5:R-:W-:-:S13]  /*0280*/  ISETP.GE.U32.AND P0, PT, R0, R13, PT ;  /* 0x0000000d0000720c */ /* 0x020fda0003f06070 */
[----:B------:R-:W-:Y:S05]  /*0290*/  @!P0 BRA `(.L_x_2) ;  /* 0xfffffffc00c08947 */ /* 0x000fea000383ffff */
[----:B------:R-:W-:Y:S05]  /*02a0*/  EXIT ;  /* 0x000000000000794d */ /* 0x000fea0003800000 */
.L_x_3:
[----:B------:R-:W-:-:S00]  /*02b0*/  BRA `(.L_x_3) ;  /* 0xfffffffc00fc7947 */ /* 0x000fc0000383ffff */
[----:B------:R-:W-:-:S00]  /*02c0*/  NOP ;  /* 0x0000000000007918 */ /* 0x000fc00000000000 */
        /* <DEDUP_REMOVED lines=11> */
.L_x_4:


//--------------------- .nv.shared.reserved.0     --------------------------
	.section	.nv.shared.reserved.0,"aw",@nobits
	.weak		__nv_reservedSMEM_offset_0_alias
	.size		__nv_reservedSMEM_offset_0_alias, 0, 64
	.other		__nv_reservedSMEM_offset_0_alias,@"STO_CUDA_RESERVED_SHARED STV_DEFAULT"
__nv_reservedSMEM_offset_0_alias:
	.zero		0
	.zero		64


//--------------------- .nv.constant0._Z30bsf_push_vertex_centric_kernel8CSRGraphPiS0_j --------------------------
	.section	.nv.constant0._Z30bsf_push_vertex_centric_kernel8CSRGraphPiS0_j,"a",@progbits
	.sectionflags	@""
	.align	4
.nv.constant0._Z30bsf_push_vertex_centric_kernel8CSRGraphPiS0_j:
	.zero		948


//--------------------- SYMBOLS --------------------------

	.type		.nv.reservedSmem.offset0,@object
	.size		.nv.reservedSmem.offset0,0x4
